//
// Generated by NVIDIA NVVM Compiler
//
// Compiler Build ID: CL-36424714
// Cuda compilation tools, release 13.0, V13.0.88
// Based on NVVM 20.0.0
//

.version 9.0
.target sm_100
.address_size 64

	// .globl	_Z4test14__nv_bfloat162S_

.visible .entry _Z4test14__nv_bfloat162S_(
	.param .align 4 .b8 _Z4test14__nv_bfloat162S__param_0[4],
	.param .align 4 .b8 _Z4test14__nv_bfloat162S__param_1[4]
)
{


	ret;

}


// ===== COMPILED SASS (sm_100) =====

	.target	sm_100

	.elftype	@"ET_EXEC"


//--------------------- .note.nv.tkinfo           --------------------------
	.section	.note.nv.tkinfo,"",@"SHT_NOTE"
	.sectionflags	@"SHF_NOTE_NV_TKINFO"
	.tkinfo
        /*0018*/ 	.word	0x00000002
        /*0030*/ 	.string	""
        /*0030*/ 	.string	"ptxas"
        /*0030*/ 	.string	"Cuda compilation tools, release 13.0, V13.0.88"
        /*0030*/ 	.string	"Build cuda_13.0.r13.0/compiler.36424714_0"
        /*0030*/ 	.string	"-arch sm_100 -m 64 "



//--------------------- .note.nv.cuinfo           --------------------------
	.section	.note.nv.cuinfo,"",@"SHT_NOTE"
	.sectionflags	@"SHF_NOTE_NV_CUINFO"
        /*0018*/ 	.short	0x0002
        /*001a*/ 	.short	0x0064
        /*001c*/ 	.short	0x0082
	.zero		2


//--------------------- .nv.info                  --------------------------
	.section	.nv.info,"",@"SHT_CUDA_INFO"
	.align	4


	//----- nvinfo : EIATTR_REGCOUNT
	.align		4
        /*0000*/ 	.byte	0x04, 0x2f
        /*0002*/ 	.short	(.L_1 - .L_0)
	.align		4
.L_0:
        /*0004*/ 	.word	index@(_Z4test14__nv_bfloat162S_)
        /*0008*/ 	.word	0x00000004


	//----- nvinfo : EIATTR_FRAME_SIZE
	.align		4
.L_1:
        /*000c*/ 	.byte	0x04, 0x11
        /*000e*/ 	.short	(.L_3 - .L_2)
	.align		4
.L_2:
        /*0010*/ 	.word	index@(_Z4test14__nv_bfloat162S_)
        /*0014*/ 	.word	0x00000000


	//----- nvinfo : EIATTR_MIN_STACK_SIZE
	.align		4
.L_3:
        /*0018*/ 	.byte	0x04, 0x12
        /*001a*/ 	.short	(.L_5 - .L_4)
	.align		4
.L_4:
        /*001c*/ 	.word	index@(_Z4test14__nv_bfloat162S_)
        /*0020*/ 	.word	0x00000000
.L_5:


//--------------------- .nv.compat                --------------------------
	.section	.nv.compat,"",@"SHT_CUDA_COMPAT_INFO"
	.align	4
        /*0000*/ 	.byte	0x02, 0x09, 0x00, 0x00, 0x02, 0x02, 0x01, 0x00, 0x02, 0x05, 0x05, 0x00, 0x03, 0x07, 0x01, 0x01
        /*0010*/ 	.byte	0x02, 0x03, 0x00, 0x00, 0x02, 0x06, 0x01, 0x00, 0x04, 0x0b, 0x08, 0x00, 0x09, 0x00, 0x00, 0x00
        /*0020*/ 	.byte	0x00, 0x00, 0x00, 0x00


//--------------------- .nv.info._Z4test14__nv_bfloat162S_ --------------------------
	.section	.nv.info._Z4test14__nv_bfloat162S_,"",@"SHT_CUDA_INFO"
	.sectionflags	@""
	.align	4


	//----- nvinfo : EIATTR_CUDA_API_VERSION
	.align		4
        /*0000*/ 	.byte	0x04, 0x37
        /*0002*/ 	.short	(.L_7 - .L_6)
.L_6:
        /*0004*/ 	.word	0x00000082


	//----- nvinfo : EIATTR_KPARAM_INFO
	.align		4
.L_7:
        /*0008*/ 	.byte	0x04, 0x17
        /*000a*/ 	.short	(.L_9 - .L_8)
.L_8:
        /*000c*/ 	.word	0x00000000
        /*0010*/ 	.short	0x0001
        /*0012*/ 	.short	0x0004
        /*0014*/ 	.byte	0x00, 0xf0, 0x11, 0x00


	//----- nvinfo : EIATTR_KPARAM_INFO
	.align		4
.L_9:
        /*0018*/ 	.byte	0x04, 0x17
        /*001a*/ 	.short	(.L_11 - .L_10)
.L_10:
        /*001c*/ 	.word	0x00000000
        /*0020*/ 	.short	0x0000
        /*0022*/ 	.short	0x0000
        /*0024*/ 	.byte	0x00, 0xf0, 0x11, 0x00


	//----- nvinfo : EIATTR_SPARSE_MMA_MASK
	.align		4
.L_11:
        /*0028*/ 	.byte	0x03, 0x50
        /*002a*/ 	.short	0x0000


	//----- nvinfo : EIATTR_MAXREG_COUNT
	.align		4
        /*002c*/ 	.byte	0x03, 0x1b
        /*002e*/ 	.short	0x00ff


	//----- nvinfo : EIATTR_MERCURY_ISA_VERSION
	.align		4
        /*0030*/ 	.byte	0x03, 0x5f
        /*0032*/ 	.short	0x0101


	//----- nvinfo : EIATTR_VRC_CTA_INIT_COUNT
	.align		4
        /*0034*/ 	.byte	0x02, 0x4a
	.zero		1
	.zero		1


	//----- nvinfo : EIATTR_EXIT_INSTR_OFFSETS
	.align		4
        /*0038*/ 	.byte	0x04, 0x1c
        /*003a*/ 	.short	(.L_13 - .L_12)


	//   ....[0]....
.L_12:
        /*003c*/ 	.word	0x00000010


	//----- nvinfo : EIATTR_CBANK_PARAM_SIZE
	.align		4
.L_13:
        /*0040*/ 	.byte	0x03, 0x19
        /*0042*/ 	.short	0x0008


	//----- nvinfo : EIATTR_PARAM_CBANK
	.align		4
        /*0044*/ 	.byte	0x04, 0x0a
        /*0046*/ 	.short	(.L_15 - .L_14)
	.align		4
.L_14:
        /*0048*/ 	.word	index@(.nv.constant0._Z4test14__nv_bfloat162S_)
        /*004c*/ 	.short	0x0380
        /*004e*/ 	.short	0x0008


	//----- nvinfo : EIATTR_SW_WAR
	.align		4
.L_15:
        /*0050*/ 	.byte	0x04, 0x36
        /*0052*/ 	.short	(.L_17 - .L_16)
.L_16:
        /*0054*/ 	.word	0x00000008
.L_17:


//--------------------- .nv.callgraph             --------------------------
	.section	.nv.callgraph,"",@"SHT_CUDA_CALLGRAPH"
	.align	4
	.sectionentsize	8
	.align		4
        /*0000*/ 	.word	0x00000000
	.align		4
        /*0004*/ 	.word	0xffffffff
	.align		4
        /*0008*/ 	.word	0x00000000
	.align		4
        /*000c*/ 	.word	0xfffffffe
	.align		4
        /*0010*/ 	.word	0x00000000
	.align		4
        /*0014*/ 	.word	0xfffffffd
	.align		4
        /*0018*/ 	.word	0x00000000
	.align		4
        /*001c*/ 	.word	0xfffffffc


//--------------------- .text._Z4test14__nv_bfloat162S_ --------------------------
	.section	.text._Z4test14__nv_bfloat162S_,"ax",@progbits
	.align	128
        .global         _Z4test14__nv_bfloat162S_
        .type           _Z4test14__nv_bfloat162S_,@function
        .size           _Z4test14__nv_bfloat162S_,(.L_x_1 - _Z4test14__nv_bfloat162S_)
        .other          _Z4test14__nv_bfloat162S_,@"STO_CUDA_ENTRY STV_DEFAULT"
_Z4test14__nv_bfloat162S_:
.text._Z4test14__nv_bfloat162S_:
[----:B------:R-:W-:Y:S01]  /*0000*/  LDC R1, c[0x0][0x37c] ;  /* 0x0000df00ff017b82 */ /* 0x000fe20000000800 */
[----:B------:R-:W-:Y:S05]  /*0010*/  EXIT ;  /* 0x000000000000794d */ /* 0x000fea0003800000 */
.L_x_0:
[----:B------:R-:W-:-:S00]  /*0020*/  BRA `(.L_x_0) ;  /* 0xfffffffc00fc7947 */ /* 0x000fc0000383ffff */
[----:B------:R-:W-:-:S00]  /*0030*/  NOP ;  /* 0x0000000000007918 */ /* 0x000fc00000000000 */
        /* <DEDUP_REMOVED lines=12> */
.L_x_1:


//--------------------- .nv.shared.reserved.0     --------------------------
	.section	.nv.shared.reserved.0,"aw",@nobits
	.weak		__nv_reservedSMEM_offset_0_alias
	.size		__nv_reservedSMEM_offset_0_alias, 0, 64
	.other		__nv_reservedSMEM_offset_0_alias,@"STO_CUDA_RESERVED_SHARED STV_DEFAULT"
__nv_reservedSMEM_offset_0_alias:
	.zero		0
	.zero		64


//--------------------- .nv.constant0._Z4test14__nv_bfloat162S_ --------------------------
	.section	.nv.constant0._Z4test14__nv_bfloat162S_,"a",@progbits
	.sectionflags	@""
	.align	4
.nv.constant0._Z4test14__nv_bfloat162S_:
	.zero		904


//--------------------- SYMBOLS --------------------------

	.type		.nv.reservedSmem.offset0,@object
	.size		.nv.reservedSmem.offset0,0x4
